//
// Generated by NVIDIA NVVM Compiler
//
// Compiler Build ID: CL-36424714
// Cuda compilation tools, release 13.0, V13.0.88
// Based on NVVM 20.0.0
//

.version 9.0
.target sm_100
.address_size 64

	// .globl	_Z10readKernelPiS_
.extern .func  (.param .b32 func_retval0) vprintf
(
	.param .b64 vprintf_param_0,
	.param .b64 vprintf_param_1
)
;
.global .align 1 .b8 $str[23] = {101, 114, 114, 111, 114, 32, 105, 110, 32, 118, 101, 114, 105, 102, 105, 99, 97, 116, 105, 111, 110, 10};
.global .align 1 .b8 $str$1[18] = {118, 101, 114, 105, 102, 105, 101, 100, 32, 83, 85, 67, 67, 69, 83, 83, 10};

.visible .entry _Z10readKernelPiS_(
	.param .u64 .ptr .align 1 _Z10readKernelPiS__param_0,
	.param .u64 .ptr .align 1 _Z10readKernelPiS__param_1
)
{
	.reg .pred 	%p<2>;
	.reg .b32 	%r<6>;
	.reg .b64 	%rd<5>;

	ld.param.u64 	%rd1, [_Z10readKernelPiS__param_1];
	cvta.to.global.u64 	%rd2, %rd1;
	mov.u32 	%r1, %tid.x;
	mov.u32 	%r2, %ctaid.x;
	mov.u32 	%r3, %ntid.x;
	mad.lo.s32 	%r4, %r2, %r3, %r1;
	mul.wide.s32 	%rd3, %r4, 4;
	add.s64 	%rd4, %rd2, %rd3;
	ld.global.u32 	%r5, [%rd4];
	setp.ne.s32 	%p1, %r5, 0;
	@%p1 bra 	$L__BB0_2;
	bar.sync 	0;
$L__BB0_2:
	ret;

}
	// .globl	_Z11writeKernelPi
.visible .entry _Z11writeKernelPi(
	.param .u64 .ptr .align 1 _Z11writeKernelPi_param_0
)
{
	.reg .b32 	%r<6>;
	.reg .b64 	%rd<5>;

	ld.param.u64 	%rd1, [_Z11writeKernelPi_param_0];
	cvta.to.global.u64 	%rd2, %rd1;
	mov.u32 	%r1, %tid.x;
	mov.u32 	%r2, %ctaid.x;
	mov.u32 	%r3, %ntid.x;
	mad.lo.s32 	%r4, %r2, %r3, %r1;
	mul.wide.s32 	%rd3, %r4, 4;
	add.s64 	%rd4, %rd2, %rd3;
	mov.b32 	%r5, 5;
	st.global.u32 	[%rd4], %r5;
	ret;

}
	// .globl	_Z10nullKernelPi
.visible .entry _Z10nullKernelPi(
	.param .u64 .ptr .align 1 _Z10nullKernelPi_param_0
)
{


	ret;

}
	// .globl	_Z15initCudaMallocdPii
.visible .entry _Z15initCudaMallocdPii(
	.param .u64 .ptr .align 1 _Z15initCudaMallocdPii_param_0,
	.param .u32 _Z15initCudaMallocdPii_param_1
)
{
	.reg .pred 	%p<11>;
	.reg .b32 	%r<32>;
	.reg .b64 	%rd<16>;

	ld.param.u64 	%rd8, [_Z15initCudaMallocdPii_param_0];
	ld.param.u32 	%r18, [_Z15initCudaMallocdPii_param_1];
	cvta.to.global.u64 	%rd1, %rd8;
	mov.u32 	%r19, %tid.x;
	setp.ne.s32 	%p1, %r19, 0;
	@%p1 bra 	$L__BB3_14;
	mul.lo.s32 	%r1, %r18, %r18;
	setp.lt.u32 	%p2, %r1, 256;
	@%p2 bra 	$L__BB3_14;
	shr.u32 	%r2, %r1, 8;
	and.b32  	%r3, %r2, 15;
	setp.lt.u32 	%p3, %r1, 4096;
	mov.b32 	%r29, 0;
	@%p3 bra 	$L__BB3_5;
	and.b32  	%r29, %r2, 8388592;
	and.b32  	%r22, %r2, 8388592;
	neg.s32 	%r27, %r22;
	add.s64 	%rd14, %rd1, 32;
$L__BB3_4:
	.pragma "nounroll";
	mov.b32 	%r23, 5;
	st.global.u32 	[%rd14+-32], %r23;
	st.global.u32 	[%rd14+-28], %r23;
	st.global.u32 	[%rd14+-24], %r23;
	st.global.u32 	[%rd14+-20], %r23;
	st.global.u32 	[%rd14+-16], %r23;
	st.global.u32 	[%rd14+-12], %r23;
	st.global.u32 	[%rd14+-8], %r23;
	st.global.u32 	[%rd14+-4], %r23;
	st.global.u32 	[%rd14], %r23;
	st.global.u32 	[%rd14+4], %r23;
	st.global.u32 	[%rd14+8], %r23;
	st.global.u32 	[%rd14+12], %r23;
	st.global.u32 	[%rd14+16], %r23;
	st.global.u32 	[%rd14+20], %r23;
	st.global.u32 	[%rd14+24], %r23;
	st.global.u32 	[%rd14+28], %r23;
	add.s32 	%r27, %r27, 16;
	add.s64 	%rd14, %rd14, 64;
	setp.ne.s32 	%p4, %r27, 0;
	@%p4 bra 	$L__BB3_4;
$L__BB3_5:
	setp.eq.s32 	%p5, %r3, 0;
	@%p5 bra 	$L__BB3_14;
	and.b32  	%r9, %r2, 7;
	setp.lt.u32 	%p6, %r3, 8;
	@%p6 bra 	$L__BB3_8;
	mul.wide.u32 	%rd9, %r29, 4;
	add.s64 	%rd10, %rd1, %rd9;
	mov.b32 	%r24, 5;
	st.global.u32 	[%rd10], %r24;
	st.global.u32 	[%rd10+4], %r24;
	st.global.u32 	[%rd10+8], %r24;
	st.global.u32 	[%rd10+12], %r24;
	st.global.u32 	[%rd10+16], %r24;
	st.global.u32 	[%rd10+20], %r24;
	st.global.u32 	[%rd10+24], %r24;
	st.global.u32 	[%rd10+28], %r24;
	add.s32 	%r29, %r29, 8;
$L__BB3_8:
	setp.eq.s32 	%p7, %r9, 0;
	@%p7 bra 	$L__BB3_14;
	and.b32  	%r12, %r2, 3;
	setp.lt.u32 	%p8, %r9, 4;
	@%p8 bra 	$L__BB3_11;
	mul.wide.u32 	%rd11, %r29, 4;
	add.s64 	%rd12, %rd1, %rd11;
	mov.b32 	%r25, 5;
	st.global.u32 	[%rd12], %r25;
	st.global.u32 	[%rd12+4], %r25;
	st.global.u32 	[%rd12+8], %r25;
	st.global.u32 	[%rd12+12], %r25;
	add.s32 	%r29, %r29, 4;
$L__BB3_11:
	setp.eq.s32 	%p9, %r12, 0;
	@%p9 bra 	$L__BB3_14;
	mul.wide.u32 	%rd13, %r29, 4;
	add.s64 	%rd15, %rd1, %rd13;
	neg.s32 	%r31, %r12;
$L__BB3_13:
	.pragma "nounroll";
	mov.b32 	%r26, 5;
	st.global.u32 	[%rd15], %r26;
	add.s64 	%rd15, %rd15, 4;
	add.s32 	%r31, %r31, 1;
	setp.ne.s32 	%p10, %r31, 0;
	@%p10 bra 	$L__BB3_13;
$L__BB3_14:
	ret;

}
	// .globl	_Z17verifyCudaMallocdPii
.visible .entry _Z17verifyCudaMallocdPii(
	.param .u64 .ptr .align 1 _Z17verifyCudaMallocdPii_param_0,
	.param .u32 _Z17verifyCudaMallocdPii_param_1
)
{
	.reg .pred 	%p<5>;
	.reg .b32 	%r<14>;
	.reg .b64 	%rd<9>;

	ld.param.u64 	%rd2, [_Z17verifyCudaMallocdPii_param_0];
	ld.param.u32 	%r5, [_Z17verifyCudaMallocdPii_param_1];
	mov.u32 	%r6, %tid.x;
	setp.ne.s32 	%p1, %r6, 0;
	@%p1 bra 	$L__BB4_7;
	mul.lo.s32 	%r1, %r5, %r5;
	setp.lt.u32 	%p2, %r1, 256;
	@%p2 bra 	$L__BB4_6;
	shr.u32 	%r2, %r1, 8;
	cvta.to.global.u64 	%rd1, %rd2;
	mov.b32 	%r13, 0;
	bra.uni 	$L__BB4_4;
$L__BB4_3:
	add.s32 	%r13, %r13, 1;
	setp.eq.s32 	%p4, %r13, %r2;
	@%p4 bra 	$L__BB4_6;
$L__BB4_4:
	mul.wide.u32 	%rd3, %r13, 4;
	add.s64 	%rd4, %rd1, %rd3;
	ld.global.u32 	%r8, [%rd4];
	setp.eq.s32 	%p3, %r8, 5;
	@%p3 bra 	$L__BB4_3;
	mov.u64 	%rd5, $str;
	cvta.global.u64 	%rd6, %rd5;
	{ // callseq 0, 0
	.param .b64 param0;
	st.param.b64 	[param0], %rd6;
	.param .b64 param1;
	st.param.b64 	[param1], 0;
	.param .b32 retval0;
	call.uni (retval0), 
	vprintf, 
	(
	param0, 
	param1
	);
	ld.param.b32 	%r9, [retval0];
	} // callseq 0
	bra.uni 	$L__BB4_7;
$L__BB4_6:
	mov.u64 	%rd7, $str$1;
	cvta.global.u64 	%rd8, %rd7;
	{ // callseq 1, 0
	.param .b64 param0;
	st.param.b64 	[param0], %rd8;
	.param .b64 param1;
	st.param.b64 	[param1], 0;
	.param .b32 retval0;
	call.uni (retval0), 
	vprintf, 
	(
	param0, 
	param1
	);
	ld.param.b32 	%r11, [retval0];
	} // callseq 1
$L__BB4_7:
	ret;

}


// ===== COMPILED SASS (sm_100) =====

	.target	sm_100

	.elftype	@"ET_EXEC"


//--------------------- .note.nv.tkinfo           --------------------------
	.section	.note.nv.tkinfo,"",@"SHT_NOTE"
	.sectionflags	@"SHF_NOTE_NV_TKINFO"
	.tkinfo
        /*0018*/ 	.word	0x00000002
        /*0030*/ 	.string	""
        /*0030*/ 	.string	"ptxas"
        /*0030*/ 	.string	"Cuda compilation tools, release 13.0, V13.0.88"
        /*0030*/ 	.string	"Build cuda_13.0.r13.0/compiler.36424714_0"
        /*0030*/ 	.string	"-arch sm_100 -m 64 "



//--------------------- .note.nv.cuinfo           --------------------------
	.section	.note.nv.cuinfo,"",@"SHT_NOTE"
	.sectionflags	@"SHF_NOTE_NV_CUINFO"
        /*0018*/ 	.short	0x0002
        /*001a*/ 	.short	0x0064
        /*001c*/ 	.short	0x0082
	.zero		2


//--------------------- .nv.info                  --------------------------
	.section	.nv.info,"",@"SHT_CUDA_INFO"
	.align	4


	//----- nvinfo : EIATTR_REGCOUNT
	.align		4
        /*0000*/ 	.byte	0x04, 0x2f
        /*0002*/ 	.short	(.L_3 - .L_2)
	.align		4
.L_2:
        /*0004*/ 	.word	index@(_Z10readKernelPiS_)
        /*0008*/ 	.word	0x00000008


	//----- nvinfo : EIATTR_FRAME_SIZE
	.align		4
.L_3:
        /*000c*/ 	.byte	0x04, 0x11
        /*000e*/ 	.short	(.L_5 - .L_4)
	.align		4
.L_4:
        /*0010*/ 	.word	index@(_Z10readKernelPiS_)
        /*0014*/ 	.word	0x00000000


	//----- nvinfo : EIATTR_REGCOUNT
	.align		4
.L_5:
        /*0018*/ 	.byte	0x04, 0x2f
        /*001a*/ 	.short	(.L_7 - .L_6)
	.align		4
.L_6:
        /*001c*/ 	.word	index@(_Z11writeKernelPi)
        /*0020*/ 	.word	0x0000000a


	//----- nvinfo : EIATTR_FRAME_SIZE
	.align		4
.L_7:
        /*0024*/ 	.byte	0x04, 0x11
        /*0026*/ 	.short	(.L_9 - .L_8)
	.align		4
.L_8:
        /*0028*/ 	.word	index@(_Z11writeKernelPi)
        /*002c*/ 	.word	0x00000000


	//----- nvinfo : EIATTR_REGCOUNT
	.align		4
.L_9:
        /*0030*/ 	.byte	0x04, 0x2f
        /*0032*/ 	.short	(.L_11 - .L_10)
	.align		4
.L_10:
        /*0034*/ 	.word	index@(_Z10nullKernelPi)
        /*0038*/ 	.word	0x00000004


	//----- nvinfo : EIATTR_FRAME_SIZE
	.align		4
.L_11:
        /*003c*/ 	.byte	0x04, 0x11
        /*003e*/ 	.short	(.L_13 - .L_12)
	.align		4
.L_12:
        /*0040*/ 	.word	index@(_Z10nullKernelPi)
        /*0044*/ 	.word	0x00000000


	//----- nvinfo : EIATTR_REGCOUNT
	.align		4
.L_13:
        /*0048*/ 	.byte	0x04, 0x2f
        /*004a*/ 	.short	(.L_15 - .L_14)
	.align		4
.L_14:
        /*004c*/ 	.word	index@(_Z15initCudaMallocdPii)
        /*0050*/ 	.word	0x0000000c


	//----- nvinfo : EIATTR_FRAME_SIZE
	.align		4
.L_15:
        /*0054*/ 	.byte	0x04, 0x11
        /*0056*/ 	.short	(.L_17 - .L_16)
	.align		4
.L_16:
        /*0058*/ 	.word	index@(_Z15initCudaMallocdPii)
        /*005c*/ 	.word	0x00000000


	//----- nvinfo : EIATTR_REGCOUNT
	.align		4
.L_17:
        /*0060*/ 	.byte	0x04, 0x2f
        /*0062*/ 	.short	(.L_19 - .L_18)
	.align		4
.L_18:
        /*0064*/ 	.word	index@(_Z17verifyCudaMallocdPii)
        /*0068*/ 	.word	0x00000018


	//----- nvinfo : EIATTR_FRAME_SIZE
	.align		4
.L_19:
        /*006c*/ 	.byte	0x04, 0x11
        /*006e*/ 	.short	(.L_21 - .L_20)
	.align		4
.L_20:
        /*0070*/ 	.word	index@(_Z17verifyCudaMallocdPii)
        /*0074*/ 	.word	0x00000000


	//----- nvinfo : EIATTR_MIN_STACK_SIZE
	.align		4
.L_21:
        /*0078*/ 	.byte	0x04, 0x12
        /*007a*/ 	.short	(.L_23 - .L_22)
	.align		4
.L_22:
        /*007c*/ 	.word	index@(_Z17verifyCudaMallocdPii)
        /*0080*/ 	.word	0x00000000


	//----- nvinfo : EIATTR_MIN_STACK_SIZE
	.align		4
.L_23:
        /*0084*/ 	.byte	0x04, 0x12
        /*0086*/ 	.short	(.L_25 - .L_24)
	.align		4
.L_24:
        /*0088*/ 	.word	index@(_Z15initCudaMallocdPii)
        /*008c*/ 	.word	0x00000000


	//----- nvinfo : EIATTR_MIN_STACK_SIZE
	.align		4
.L_25:
        /*0090*/ 	.byte	0x04, 0x12
        /*0092*/ 	.short	(.L_27 - .L_26)
	.align		4
.L_26:
        /*0094*/ 	.word	index@(_Z10nullKernelPi)
        /*0098*/ 	.word	0x00000000


	//----- nvinfo : EIATTR_MIN_STACK_SIZE
	.align		4
.L_27:
        /*009c*/ 	.byte	0x04, 0x12
        /*009e*/ 	.short	(.L_29 - .L_28)
	.align		4
.L_28:
        /*00a0*/ 	.word	index@(_Z11writeKernelPi)
        /*00a4*/ 	.word	0x00000000


	//----- nvinfo : EIATTR_MIN_STACK_SIZE
	.align		4
.L_29:
        /*00a8*/ 	.byte	0x04, 0x12
        /*00aa*/ 	.short	(.L_31 - .L_30)
	.align		4
.L_30:
        /*00ac*/ 	.word	index@(_Z10readKernelPiS_)
        /*00b0*/ 	.word	0x00000000
.L_31:


//--------------------- .nv.compat                --------------------------
	.section	.nv.compat,"",@"SHT_CUDA_COMPAT_INFO"
	.align	4
        /*0000*/ 	.byte	0x02, 0x09, 0x00, 0x00, 0x02, 0x02, 0x01, 0x00, 0x02, 0x05, 0x05, 0x00, 0x03, 0x07, 0x01, 0x01
        /*0010*/ 	.byte	0x02, 0x03, 0x00, 0x00, 0x02, 0x06, 0x01, 0x00, 0x04, 0x0b, 0x08, 0x00, 0x09, 0x00, 0x00, 0x00
        /*0020*/ 	.byte	0x00, 0x00, 0x00, 0x00


//--------------------- .nv.info._Z17verifyCudaMallocdPii --------------------------
	.section	.nv.info._Z17verifyCudaMallocdPii,"",@"SHT_CUDA_INFO"
	.sectionflags	@""
	.align	4


	//----- nvinfo : EIATTR_CUDA_API_VERSION
	.align		4
        /*0000*/ 	.byte	0x04, 0x37
        /*0002*/ 	.short	(.L_33 - .L_32)
.L_32:
        /*0004*/ 	.word	0x00000082


	//----- nvinfo : EIATTR_KPARAM_INFO
	.align		4
.L_33:
        /*0008*/ 	.byte	0x04, 0x17
        /*000a*/ 	.short	(.L_35 - .L_34)
.L_34:
        /*000c*/ 	.word	0x00000000
        /*0010*/ 	.short	0x0001
        /*0012*/ 	.short	0x0008
        /*0014*/ 	.byte	0x00, 0xf0, 0x11, 0x00


	//----- nvinfo : EIATTR_KPARAM_INFO
	.align		4
.L_35:
        /*0018*/ 	.byte	0x04, 0x17
        /*001a*/ 	.short	(.L_37 - .L_36)
.L_36:
        /*001c*/ 	.word	0x00000000
        /*0020*/ 	.short	0x0000
        /*0022*/ 	.short	0x0000
        /*0024*/ 	.byte	0x00, 0xf5, 0x21, 0x00


	//----- nvinfo : EIATTR_SPARSE_MMA_MASK
	.align		4
.L_37:
        /*0028*/ 	.byte	0x03, 0x50
        /*002a*/ 	.short	0x0000


	//----- nvinfo : EIATTR_MAXREG_COUNT
	.align		4
        /*002c*/ 	.byte	0x03, 0x1b
        /*002e*/ 	.short	0x00ff


	//----- nvinfo : EIATTR_EXTERNS
	.align		4
        /*0030*/ 	.byte	0x04, 0x0f
        /*0032*/ 	.short	(.L_39 - .L_38)


	//   ....[0]....
	.align		4
.L_38:
        /*0034*/ 	.word	index@(vprintf)


	//----- nvinfo : EIATTR_MERCURY_ISA_VERSION
	.align		4
.L_39:
        /*0038*/ 	.byte	0x03, 0x5f
        /*003a*/ 	.short	0x0101


	//----- nvinfo : EIATTR_VRC_CTA_INIT_COUNT
	.align		4
        /*003c*/ 	.byte	0x02, 0x4a
	.zero		1
	.zero		1


	//----- nvinfo : EIATTR_SYSCALL_OFFSETS
	.align		4
        /*0040*/ 	.byte	0x04, 0x46
        /*0042*/ 	.short	(.L_41 - .L_40)


	//   ....[0]....
.L_40:
        /*0044*/ 	.word	0x000001a0


	//   ....[1]....
        /*0048*/ 	.word	0x00000230


	//----- nvinfo : EIATTR_EXIT_INSTR_OFFSETS
	.align		4
.L_41:
        /*004c*/ 	.byte	0x04, 0x1c
        /*004e*/ 	.short	(.L_43 - .L_42)


	//   ....[0]....
.L_42:
        /*0050*/ 	.word	0x00000030


	//   ....[1]....
        /*0054*/ 	.word	0x000001b0


	//   ....[2]....
        /*0058*/ 	.word	0x00000240


	//----- nvinfo : EIATTR_CRS_STACK_SIZE
	.align		4
.L_43:
        /*005c*/ 	.byte	0x04, 0x1e
        /*005e*/ 	.short	(.L_45 - .L_44)
.L_44:
        /*0060*/ 	.word	0x00000000


	//----- nvinfo : EIATTR_CBANK_PARAM_SIZE
	.align		4
.L_45:
        /*0064*/ 	.byte	0x03, 0x19
        /*0066*/ 	.short	0x000c


	//----- nvinfo : EIATTR_PARAM_CBANK
	.align		4
        /*0068*/ 	.byte	0x04, 0x0a
        /*006a*/ 	.short	(.L_47 - .L_46)
	.align		4
.L_46:
        /*006c*/ 	.word	index@(.nv.constant0._Z17verifyCudaMallocdPii)
        /*0070*/ 	.short	0x0380
        /*0072*/ 	.short	0x000c


	//----- nvinfo : EIATTR_SW_WAR
	.align		4
.L_47:
        /*0074*/ 	.byte	0x04, 0x36
        /*0076*/ 	.short	(.L_49 - .L_48)
.L_48:
        /*0078*/ 	.word	0x00000008
.L_49:


//--------------------- .nv.info._Z15initCudaMallocdPii --------------------------
	.section	.nv.info._Z15initCudaMallocdPii,"",@"SHT_CUDA_INFO"
	.sectionflags	@""
	.align	4


	//----- nvinfo : EIATTR_CUDA_API_VERSION
	.align		4
        /*0000*/ 	.byte	0x04, 0x37
        /*0002*/ 	.short	(.L_51 - .L_50)
.L_50:
        /*0004*/ 	.word	0x00000082


	//----- nvinfo : EIATTR_KPARAM_INFO
	.align		4
.L_51:
        /*0008*/ 	.byte	0x04, 0x17
        /*000a*/ 	.short	(.L_53 - .L_52)
.L_52:
        /*000c*/ 	.word	0x00000000
        /*0010*/ 	.short	0x0001
        /*0012*/ 	.short	0x0008
        /*0014*/ 	.byte	0x00, 0xf0, 0x11, 0x00


	//----- nvinfo : EIATTR_KPARAM_INFO
	.align		4
.L_53:
        /*0018*/ 	.byte	0x04, 0x17
        /*001a*/ 	.short	(.L_55 - .L_54)
.L_54:
        /*001c*/ 	.word	0x00000000
        /*0020*/ 	.short	0x0000
        /*0022*/ 	.short	0x0000
        /*0024*/ 	.byte	0x00, 0xf5, 0x21, 0x00


	//----- nvinfo : EIATTR_SPARSE_MMA_MASK
	.align		4
.L_55:
        /*0028*/ 	.byte	0x03, 0x50
        /*002a*/ 	.short	0x0000


	//----- nvinfo : EIATTR_MAXREG_COUNT
	.align		4
        /*002c*/ 	.byte	0x03, 0x1b
        /*002e*/ 	.short	0x00ff


	//----- nvinfo : EIATTR_MERCURY_ISA_VERSION
	.align		4
        /*0030*/ 	.byte	0x03, 0x5f
        /*0032*/ 	.short	0x0101


	//----- nvinfo : EIATTR_VRC_CTA_INIT_COUNT
	.align		4
        /*0034*/ 	.byte	0x02, 0x4a
	.zero		1
	.zero		1


	//----- nvinfo : EIATTR_EXIT_INSTR_OFFSETS
	.align		4
        /*0038*/ 	.byte	0x04, 0x1c
        /*003a*/ 	.short	(.L_57 - .L_56)


	//   ....[0]....
.L_56:
        /*003c*/ 	.word	0x00000030


	//   ....[1]....
        /*0040*/ 	.word	0x00000070


	//   ....[2]....
        /*0044*/ 	.word	0x000002e0


	//   ....[3]....
        /*0048*/ 	.word	0x000003f0


	//   ....[4]....
        /*004c*/ 	.word	0x000004c0


	//   ....[5]....
        /*0050*/ 	.word	0x00000570


	//----- nvinfo : EIATTR_CBANK_PARAM_SIZE
	.align		4
.L_57:
        /*0054*/ 	.byte	0x03, 0x19
        /*0056*/ 	.short	0x000c


	//----- nvinfo : EIATTR_PARAM_CBANK
	.align		4
        /*0058*/ 	.byte	0x04, 0x0a
        /*005a*/ 	.short	(.L_59 - .L_58)
	.align		4
.L_58:
        /*005c*/ 	.word	index@(.nv.constant0._Z15initCudaMallocdPii)
        /*0060*/ 	.short	0x0380
        /*0062*/ 	.short	0x000c


	//----- nvinfo : EIATTR_SW_WAR
	.align		4
.L_59:
        /*0064*/ 	.byte	0x04, 0x36
        /*0066*/ 	.short	(.L_61 - .L_60)
.L_60:
        /*0068*/ 	.word	0x00000008
.L_61:


//--------------------- .nv.info._Z10nullKernelPi --------------------------
	.section	.nv.info._Z10nullKernelPi,"",@"SHT_CUDA_INFO"
	.sectionflags	@""
	.align	4


	//----- nvinfo : EIATTR_CUDA_API_VERSION
	.align		4
        /*0000*/ 	.byte	0x04, 0x37
        /*0002*/ 	.short	(.L_63 - .L_62)
.L_62:
        /*0004*/ 	.word	0x00000082


	//----- nvinfo : EIATTR_KPARAM_INFO
	.align		4
.L_63:
        /*0008*/ 	.byte	0x04, 0x17
        /*000a*/ 	.short	(.L_65 - .L_64)
.L_64:
        /*000c*/ 	.word	0x00000000
        /*0010*/ 	.short	0x0000
        /*0012*/ 	.short	0x0000
        /*0014*/ 	.byte	0x00, 0xf5, 0x21, 0x00


	//----- nvinfo : EIATTR_SPARSE_MMA_MASK
	.align		4
.L_65:
        /*0018*/ 	.byte	0x03, 0x50
        /*001a*/ 	.short	0x0000


	//----- nvinfo : EIATTR_MAXREG_COUNT
	.align		4
        /*001c*/ 	.byte	0x03, 0x1b
        /*001e*/ 	.short	0x00ff


	//----- nvinfo : EIATTR_MERCURY_ISA_VERSION
	.align		4
        /*0020*/ 	.byte	0x03, 0x5f
        /*0022*/ 	.short	0x0101


	//----- nvinfo : EIATTR_VRC_CTA_INIT_COUNT
	.align		4
        /*0024*/ 	.byte	0x02, 0x4a
	.zero		1
	.zero		1


	//----- nvinfo : EIATTR_EXIT_INSTR_OFFSETS
	.align		4
        /*0028*/ 	.byte	0x04, 0x1c
        /*002a*/ 	.short	(.L_67 - .L_66)


	//   ....[0]....
.L_66:
        /*002c*/ 	.word	0x00000010


	//----- nvinfo : EIATTR_CBANK_PARAM_SIZE
	.align		4
.L_67:
        /*0030*/ 	.byte	0x03, 0x19
        /*0032*/ 	.short	0x0008


	//----- nvinfo : EIATTR_PARAM_CBANK
	.align		4
        /*0034*/ 	.byte	0x04, 0x0a
        /*0036*/ 	.short	(.L_69 - .L_68)
	.align		4
.L_68:
        /*0038*/ 	.word	index@(.nv.constant0._Z10nullKernelPi)
        /*003c*/ 	.short	0x0380
        /*003e*/ 	.short	0x0008


	//----- nvinfo : EIATTR_SW_WAR
	.align		4
.L_69:
        /*0040*/ 	.byte	0x04, 0x36
        /*0042*/ 	.short	(.L_71 - .L_70)
.L_70:
        /*0044*/ 	.word	0x00000008
.L_71:


//--------------------- .nv.info._Z11writeKernelPi --------------------------
	.section	.nv.info._Z11writeKernelPi,"",@"SHT_CUDA_INFO"
	.sectionflags	@""
	.align	4


	//----- nvinfo : EIATTR_CUDA_API_VERSION
	.align		4
        /*0000*/ 	.byte	0x04, 0x37
        /*0002*/ 	.short	(.L_73 - .L_72)
.L_72:
        /*0004*/ 	.word	0x00000082


	//----- nvinfo : EIATTR_KPARAM_INFO
	.align		4
.L_73:
        /*0008*/ 	.byte	0x04, 0x17
        /*000a*/ 	.short	(.L_75 - .L_74)
.L_74:
        /*000c*/ 	.word	0x00000000
        /*0010*/ 	.short	0x0000
        /*0012*/ 	.short	0x0000
        /*0014*/ 	.byte	0x00, 0xf5, 0x21, 0x00


	//----- nvinfo : EIATTR_SPARSE_MMA_MASK
	.align		4
.L_75:
        /*0018*/ 	.byte	0x03, 0x50
        /*001a*/ 	.short	0x0000


	//----- nvinfo : EIATTR_MAXREG_COUNT
	.align		4
        /*001c*/ 	.byte	0x03, 0x1b
        /*001e*/ 	.short	0x00ff


	//----- nvinfo : EIATTR_MERCURY_ISA_VERSION
	.align		4
        /*0020*/ 	.byte	0x03, 0x5f
        /*0022*/ 	.short	0x0101


	//----- nvinfo : EIATTR_VRC_CTA_INIT_COUNT
	.align		4
        /*0024*/ 	.byte	0x02, 0x4a
	.zero		1
	.zero		1


	//----- nvinfo : EIATTR_EXIT_INSTR_OFFSETS
	.align		4
        /*0028*/ 	.byte	0x04, 0x1c
        /*002a*/ 	.short	(.L_77 - .L_76)


	//   ....[0]....
.L_76:
        /*002c*/ 	.word	0x000000a0


	//----- nvinfo : EIATTR_CBANK_PARAM_SIZE
	.align		4
.L_77:
        /*0030*/ 	.byte	0x03, 0x19
        /*0032*/ 	.short	0x0008


	//----- nvinfo : EIATTR_PARAM_CBANK
	.align		4
        /*0034*/ 	.byte	0x04, 0x0a
        /*0036*/ 	.short	(.L_79 - .L_78)
	.align		4
.L_78:
        /*0038*/ 	.word	index@(.nv.constant0._Z11writeKernelPi)
        /*003c*/ 	.short	0x0380
        /*003e*/ 	.short	0x0008


	//----- nvinfo : EIATTR_SW_WAR
	.align		4
.L_79:
        /*0040*/ 	.byte	0x04, 0x36
        /*0042*/ 	.short	(.L_81 - .L_80)
.L_80:
        /*0044*/ 	.word	0x00000008
.L_81:


//--------------------- .nv.info._Z10readKernelPiS_ --------------------------
	.section	.nv.info._Z10readKernelPiS_,"",@"SHT_CUDA_INFO"
	.sectionflags	@""
	.align	4


	//----- nvinfo : EIATTR_CUDA_API_VERSION
	.align		4
        /*0000*/ 	.byte	0x04, 0x37
        /*0002*/ 	.short	(.L_83 - .L_82)
.L_82:
        /*0004*/ 	.word	0x00000082


	//----- nvinfo : EIATTR_KPARAM_INFO
	.align		4
.L_83:
        /*0008*/ 	.byte	0x04, 0x17
        /*000a*/ 	.short	(.L_85 - .L_84)
.L_84:
        /*000c*/ 	.word	0x00000000
        /*0010*/ 	.short	0x0001
        /*0012*/ 	.short	0x0008
        /*0014*/ 	.byte	0x00, 0xf5, 0x21, 0x00


	//----- nvinfo : EIATTR_KPARAM_INFO
	.align		4
.L_85:
        /*0018*/ 	.byte	0x04, 0x17
        /*001a*/ 	.short	(.L_87 - .L_86)
.L_86:
        /*001c*/ 	.word	0x00000000
        /*0020*/ 	.short	0x0000
        /*0022*/ 	.short	0x0000
        /*0024*/ 	.byte	0x00, 0xf5, 0x21, 0x00


	//----- nvinfo : EIATTR_SPARSE_MMA_MASK
	.align		4
.L_87:
        /*0028*/ 	.byte	0x03, 0x50
        /*002a*/ 	.short	0x0000


	//----- nvinfo : EIATTR_MAXREG_COUNT
	.align		4
        /*002c*/ 	.byte	0x03, 0x1b
        /*002e*/ 	.short	0x00ff


	//----- nvinfo : EIATTR_NUM_BARRIERS
	.align		4
        /*0030*/ 	.byte	0x02, 0x4c
        /*0032*/ 	.byte	0x01
	.zero		1


	//----- nvinfo : EIATTR_MERCURY_ISA_VERSION
	.align		4
        /*0034*/ 	.byte	0x03, 0x5f
        /*0036*/ 	.short	0x0101


	//----- nvinfo : EIATTR_VRC_CTA_INIT_COUNT
	.align		4
        /*0038*/ 	.byte	0x02, 0x4a
	.zero		1
	.zero		1


	//----- nvinfo : EIATTR_EXIT_INSTR_OFFSETS
	.align		4
        /*003c*/ 	.byte	0x04, 0x1c
        /*003e*/ 	.short	(.L_89 - .L_88)


	//   ....[0]....
.L_88:
        /*0040*/ 	.word	0x000000a0


	//   ....[1]....
        /*0044*/ 	.word	0x000000c0


	//----- nvinfo : EIATTR_CBANK_PARAM_SIZE
	.align		4
.L_89:
        /*0048*/ 	.byte	0x03, 0x19
        /*004a*/ 	.short	0x0010


	//----- nvinfo : EIATTR_PARAM_CBANK
	.align		4
        /*004c*/ 	.byte	0x04, 0x0a
        /*004e*/ 	.short	(.L_91 - .L_90)
	.align		4
.L_90:
        /*0050*/ 	.word	index@(.nv.constant0._Z10readKernelPiS_)
        /*0054*/ 	.short	0x0380
        /*0056*/ 	.short	0x0010


	//----- nvinfo : EIATTR_SW_WAR
	.align		4
.L_91:
        /*0058*/ 	.byte	0x04, 0x36
        /*005a*/ 	.short	(.L_93 - .L_92)
.L_92:
        /*005c*/ 	.word	0x00000008
.L_93:


//--------------------- .nv.callgraph             --------------------------
	.section	.nv.callgraph,"",@"SHT_CUDA_CALLGRAPH"
	.align	4
	.sectionentsize	8
	.align		4
        /*0000*/ 	.word	0x00000000
	.align		4
        /*0004*/ 	.word	0xffffffff
	.align		4
        /*0008*/ 	.word	index@(_Z17verifyCudaMallocdPii)
	.align		4
        /*000c*/ 	.word	index@(vprintf)
	.align		4
        /*0010*/ 	.word	0x00000000
	.align		4
        /*0014*/ 	.word	0xfffffffe
	.align		4
        /*0018*/ 	.word	0x00000000
	.align		4
        /*001c*/ 	.word	0xfffffffd
	.align		4
        /*0020*/ 	.word	0x00000000
	.align		4
        /*0024*/ 	.word	0xfffffffc


//--------------------- .nv.constant4             --------------------------
	.section	.nv.constant4,"a",@progbits
	.align	8
	.align		8
.nv.constant4:
        /*0000*/ 	.dword	vprintf
	.align		8
        /*0008*/ 	.dword	$str
	.align		8
        /*0010*/ 	.dword	$str$1


//--------------------- .text._Z17verifyCudaMallocdPii --------------------------
	.section	.text._Z17verifyCudaMallocdPii,"ax",@progbits
	.align	128
        .global         _Z17verifyCudaMallocdPii
        .type           _Z17verifyCudaMallocdPii,@function
        .size           _Z17verifyCudaMallocdPii,(.L_x_15 - _Z17verifyCudaMallocdPii)
        .other          _Z17verifyCudaMallocdPii,@"STO_CUDA_ENTRY STV_DEFAULT"
_Z17verifyCudaMallocdPii:
.text._Z17verifyCudaMallocdPii:
[----:B------:R-:W0:Y:S01]  /*0000*/  LDC R1, c[0x0][0x37c] ;  /* 0x0000df00ff017b82 */ /* 0x000e220000000800 */
[----:B------:R-:W1:Y:S02]  /*0010*/  S2R R0, SR_TID.X ;  /* 0x0000000000007919 */ /* 0x000e640000002100 */
[----:B-1----:R-:W-:-:S13]  /*0020*/  ISETP.NE.AND P0, PT, R0, RZ, PT ;  /* 0x000000ff0000720c */ /* 0x002fda0003f05270 */
[----:B------:R-:W-:Y:S05]  /*0030*/  @P0 EXIT ;  /* 0x000000000000094d */ /* 0x000fea0003800000 */
[----:B------:R-:W1:Y:S02]  /*0040*/  LDCU UR4, c[0x0][0x388] ;  /* 0x00007100ff0477ac */ /* 0x000e640008000800 */
[----:B-1----:R-:W-:-:S04]  /*0050*/  UIMAD UR4, UR4, UR4, URZ ;  /* 0x00000004040472a4 */ /* 0x002fc8000f8e02ff */
[----:B------:R-:W-:-:S09]  /*0060*/  UISETP.GE.U32.AND UP0, UPT, UR4, 0x100, UPT ;  /* 0x000001000400788c */ /* 0x000fd2000bf06070 */
[----:B------:R-:W-:Y:S05]  /*0070*/  BRA.U !UP0, `(.L_x_0) ;  /* 0x00000001082c7547 */ /* 0x000fea000b800000 */
[----:B------:R-:W1:Y:S01]  /*0080*/  LDC.64 R4, c[0x0][0x380] ;  /* 0x0000e000ff047b82 */ /* 0x000e620000000a00 */
[----:B------:R-:W-:Y:S01]  /*0090*/  IMAD.MOV.U32 R7, RZ, RZ, RZ ;  /* 0x000000ffff077224 */ /* 0x000fe200078e00ff */
[----:B------:R-:W2:Y:S01]  /*00a0*/  LDCU.64 UR6, c[0x0][0x358] ;  /* 0x00006b00ff0677ac */ /* 0x000ea20008000a00 */
[----:B------:R-:W-:-:S12]  /*00b0*/  USHF.R.U32.HI UR4, URZ, 0x8, UR4 ;  /* 0x00000008ff047899 */ /* 0x000fd80008011604 */
.L_x_2:
[----:B-1----:R-:W-:-:S06]  /*00c0*/  IMAD.WIDE.U32 R2, R7, 0x4, R4 ;  /* 0x0000000407027825 */ /* 0x002fcc00078e0004 */
[----:B--2---:R-:W2:Y:S02]  /*00d0*/  LDG.E R2, desc[UR6][R2.64] ;  /* 0x0000000602027981 */ /* 0x004ea4000c1e1900 */
[----:B--2---:R-:W-:-:S13]  /*00e0*/  ISETP.NE.AND P0, PT, R2, 0x5, PT ;  /* 0x000000050200780c */ /* 0x004fda0003f05270 */
[----:B------:R-:W-:Y:S05]  /*00f0*/  @P0 BRA `(.L_x_1) ;  /* 0x0000000000300947 */ /* 0x000fea0003800000 */
[----:B------:R-:W-:-:S05]  /*0100*/  VIADD R7, R7, 0x1 ;  /* 0x0000000107077836 */ /* 0x000fca0000000000 */
[----:B------:R-:W-:-:S13]  /*0110*/  ISETP.NE.AND P0, PT, R7, UR4, PT ;  /* 0x0000000407007c0c */ /* 0x000fda000bf05270 */
[----:B------:R-:W-:Y:S05]  /*0120*/  @P0 BRA `(.L_x_2) ;  /* 0xfffffffc00e40947 */ /* 0x000fea000383ffff */
.L_x_0:
[----:B------:R-:W-:Y:S01]  /*0130*/  MOV R0, 0x0 ;  /* 0x0000000000007802 */ /* 0x000fe20000000f00 */
[----:B------:R-:W1:Y:S01]  /*0140*/  LDCU.64 UR4, c[0x4][0x10] ;  /* 0x01000200ff0477ac */ /* 0x000e620008000a00 */
[----:B------:R-:W-:Y:S02]  /*0150*/  CS2R R6, SRZ ;  /* 0x0000000000067805 */ /* 0x000fe4000001ff00 */
[----:B------:R2:W3:Y:S01]  /*0160*/  LDC.64 R2, c[0x4][R0] ;  /* 0x0100000000027b82 */ /* 0x0004e20000000a00 */
[----:B-1----:R-:W-:Y:S02]  /*0170*/  IMAD.U32 R4, RZ, RZ, UR4 ;  /* 0x00000004ff047e24 */ /* 0x002fe4000f8e00ff */
[----:B--2---:R-:W-:-:S07]  /*0180*/  IMAD.U32 R5, RZ, RZ, UR5 ;  /* 0x00000005ff057e24 */ /* 0x004fce000f8e00ff */
[----:B------:R-:W-:-:S07]  /*0190*/  LEPC R20, `(.L_x_3) ;  /* 0x000000001014794e */ /* 0x000fce0000000000 */
[----:B0--3--:R-:W-:Y:S05]  /*01a0*/  CALL.ABS.NOINC R2 ;  /* 0x0000000002007343 */ /* 0x009fea0003c00000 */
.L_x_3:
[----:B------:R-:W-:Y:S05]  /*01b0*/  EXIT ;  /* 0x000000000000794d */ /* 0x000fea0003800000 */
.L_x_1:
        /* <DEDUP_REMOVED lines=8> */
.L_x_4:
[----:B------:R-:W-:Y:S05]  /*0240*/  EXIT ;  /* 0x000000000000794d */ /* 0x000fea0003800000 */
.L_x_5:
[----:B------:R-:W-:-:S00]  /*0250*/  BRA `(.L_x_5) ;  /* 0xfffffffc00fc7947 */ /* 0x000fc0000383ffff */
[----:B------:R-:W-:-:S00]  /*0260*/  NOP ;  /* 0x0000000000007918 */ /* 0x000fc00000000000 */
        /* <DEDUP_REMOVED lines=9> */
.L_x_15:


//--------------------- .text._Z15initCudaMallocdPii --------------------------
	.section	.text._Z15initCudaMallocdPii,"ax",@progbits
	.align	128
        .global         _Z15initCudaMallocdPii
        .type           _Z15initCudaMallocdPii,@function
        .size           _Z15initCudaMallocdPii,(.L_x_16 - _Z15initCudaMallocdPii)
        .other          _Z15initCudaMallocdPii,@"STO_CUDA_ENTRY STV_DEFAULT"
_Z15initCudaMallocdPii:
.text._Z15initCudaMallocdPii:
[----:B------:R-:W-:Y:S01]  /*0000*/  LDC R1, c[0x0][0x37c] ;  /* 0x0000df00ff017b82 */ /* 0x000fe20000000800 */
[----:B------:R-:W0:Y:S02]  /*0010*/  S2R R0, SR_TID.X ;  /* 0x0000000000007919 */ /* 0x000e240000002100 */
[----:B0-----:R-:W-:-:S13]  /*0020*/  ISETP.NE.AND P0, PT, R0, RZ, PT ;  /* 0x000000ff0000720c */ /* 0x001fda0003f05270 */
[----:B------:R-:W-:Y:S05]  /*0030*/  @P0 EXIT ;  /* 0x000000000000094d */ /* 0x000fea0003800000 */
[----:B------:R-:W0:Y:S02]  /*0040*/  LDC R0, c[0x0][0x388] ;  /* 0x0000e200ff007b82 */ /* 0x000e240000000800 */
[----:B0-----:R-:W-:-:S05]  /*0050*/  IMAD R0, R0, R0, RZ ;  /* 0x0000000000007224 */ /* 0x001fca00078e02ff */
[----:B------:R-:W-:-:S13]  /*0060*/  ISETP.GE.U32.AND P0, PT, R0, 0x100, PT ;  /* 0x000001000000780c */ /* 0x000fda0003f06070 */
[----:B------:R-:W-:Y:S05]  /*0070*/  @!P0 EXIT ;  /* 0x000000000000894d */ /* 0x000fea0003800000 */
[----:B------:R-:W-:Y:S01]  /*0080*/  ISETP.GE.U32.AND P1, PT, R0, 0x1000, PT ;  /* 0x000010000000780c */ /* 0x000fe20003f26070 */
[----:B------:R-:W0:Y:S01]  /*0090*/  LDCU.64 UR6, c[0x0][0x358] ;  /* 0x00006b00ff0677ac */ /* 0x000e220008000a00 */
[----:B------:R-:W-:Y:S01]  /*00a0*/  SHF.R.U32.HI R4, RZ, 0x8, R0 ;  /* 0x00000008ff047819 */ /* 0x000fe20000011600 */
[----:B------:R-:W-:-:S03]  /*00b0*/  IMAD.MOV.U32 R5, RZ, RZ, RZ ;  /* 0x000000ffff057224 */ /* 0x000fc600078e00ff */
[----:B------:R-:W-:-:S04]  /*00c0*/  LOP3.LUT R8, R4, 0xf, RZ, 0xc0, !PT ;  /* 0x0000000f04087812 */ /* 0x000fc800078ec0ff */
[----:B------:R-:W-:-:S03]  /*00d0*/  ISETP.NE.AND P0, PT, R8, RZ, PT ;  /* 0x000000ff0800720c */ /* 0x000fc60003f05270 */
[----:B------:R-:W-:Y:S10]  /*00e0*/  @!P1 BRA `(.L_x_6) ;  /* 0x00000000007c9947 */ /* 0x000ff40003800000 */
[----:B------:R-:W1:Y:S01]  /*00f0*/  LDCU.64 UR4, c[0x0][0x380] ;  /* 0x00007000ff0477ac */ /* 0x000e620008000a00 */
[----:B------:R-:W-:Y:S01]  /*0100*/  LOP3.LUT R5, R4, 0x7ffff0, RZ, 0xc0, !PT ;  /* 0x007ffff004057812 */ /* 0x000fe200078ec0ff */
[----:B------:R-:W-:-:S04]  /*0110*/  IMAD.MOV.U32 R9, RZ, RZ, 0x5 ;  /* 0x00000005ff097424 */ /* 0x000fc800078e00ff */
[----:B------:R-:W-:Y:S01]  /*0120*/  IMAD.MOV R0, RZ, RZ, -R5 ;  /* 0x000000ffff007224 */ /* 0x000fe200078e0a05 */
[----:B-1----:R-:W-:-:S04]  /*0130*/  UIADD3 UR4, UP0, UPT, UR4, 0x20, URZ ;  /* 0x0000002004047890 */ /* 0x002fc8000ff1e0ff */
[----:B------:R-:W-:Y:S02]  /*0140*/  UIADD3.X UR5, UPT, UPT, URZ, UR5, URZ, UP0, !UPT ;  /* 0x00000005ff057290 */ /* 0x000fe400087fe4ff */
[----:B------:R-:W-:-:S04]  /*0150*/  IMAD.U32 R6, RZ, RZ, UR4 ;  /* 0x00000004ff067e24 */ /* 0x000fc8000f8e00ff */
[----:B------:R-:W-:-:S07]  /*0160*/  IMAD.U32 R7, RZ, RZ, UR5 ;  /* 0x00000005ff077e24 */ /* 0x000fce000f8e00ff */
.L_x_7:
[----:B------:R-:W-:Y:S01]  /*0170*/  VIADD R0, R0, 0x10 ;  /* 0x0000001000007836 */ /* 0x000fe20000000000 */
[----:B-1----:R-:W-:Y:S01]  /*0180*/  MOV R2, R6 ;  /* 0x0000000600027202 */ /* 0x002fe20000000f00 */
[----:B------:R-:W-:-:S03]  /*0190*/  IMAD.MOV.U32 R3, RZ, RZ, R7 ;  /* 0x000000ffff037224 */ /* 0x000fc600078e0007 */
[----:B------:R-:W-:Y:S02]  /*01a0*/  ISETP.NE.AND P1, PT, R0, RZ, PT ;  /* 0x000000ff0000720c */ /* 0x000fe40003f25270 */
[----:B------:R-:W-:Y:S01]  /*01b0*/  IADD3 R6, P2, PT, R2, 0x40, RZ ;  /* 0x0000004002067810 */ /* 0x000fe20007f5e0ff */
[----:B0-----:R1:W-:Y:S04]  /*01c0*/  STG.E desc[UR6][R2.64+-0x20], R9 ;  /* 0xffffe00902007986 */ /* 0x0013e8000c101906 */
[----:B------:R1:W-:Y:S01]  /*01d0*/  STG.E desc[UR6][R2.64+-0x1c], R9 ;  /* 0xffffe40902007986 */ /* 0x0003e2000c101906 */
[----:B------:R-:W-:-:S03]  /*01e0*/  IMAD.X R7, RZ, RZ, R3, P2 ;  /* 0x000000ffff077224 */ /* 0x000fc600010e0603 */
[----:B------:R1:W-:Y:S04]  /*01f0*/  STG.E desc[UR6][R2.64+-0x18], R9 ;  /* 0xffffe80902007986 */ /* 0x0003e8000c101906 */
        /* <DEDUP_REMOVED lines=12> */
[----:B------:R1:W-:Y:S01]  /*02c0*/  STG.E desc[UR6][R2.64+0x1c], R9 ;  /* 0x00001c0902007986 */ /* 0x0003e2000c101906 */
[----:B------:R-:W-:Y:S05]  /*02d0*/  @P1 BRA `(.L_x_7) ;  /* 0xfffffffc00a41947 */ /* 0x000fea000383ffff */
.L_x_6:
[----:B0-----:R-:W-:Y:S05]  /*02e0*/  @!P0 EXIT ;  /* 0x000000000000894d */ /* 0x001fea0003800000 */
[----:B------:R-:W-:Y:S02]  /*02f0*/  ISETP.GE.U32.AND P0, PT, R8, 0x8, PT ;  /* 0x000000080800780c */ /* 0x000fe40003f06070 */
[----:B------:R-:W-:-:S04]  /*0300*/  LOP3.LUT R0, R4, 0x7, RZ, 0xc0, !PT ;  /* 0x0000000704007812 */ /* 0x000fc800078ec0ff */
[----:B------:R-:W-:-:S07]  /*0310*/  ISETP.NE.AND P1, PT, R0, RZ, PT ;  /* 0x000000ff0000720c */ /* 0x000fce0003f25270 */
[----:B------:R-:W-:Y:S06]  /*0320*/  @!P0 BRA `(.L_x_8) ;  /* 0x0000000000308947 */ /* 0x000fec0003800000 */
[----:B-1----:R-:W0:Y:S01]  /*0330*/  LDC.64 R2, c[0x0][0x380] ;  /* 0x0000e000ff027b82 */ /* 0x002e220000000a00 */
[----:B------:R-:W-:Y:S02]  /*0340*/  IMAD.MOV.U32 R7, RZ, RZ, 0x5 ;  /* 0x00000005ff077424 */ /* 0x000fe400078e00ff */
[C---:B0-----:R-:W-:Y:S01]  /*0350*/  IMAD.WIDE.U32 R2, R5.reuse, 0x4, R2 ;  /* 0x0000000405027825 */ /* 0x041fe200078e0002 */
[----:B------:R-:W-:-:S04]  /*0360*/  IADD3 R5, PT, PT, R5, 0x8, RZ ;  /* 0x0000000805057810 */ /* 0x000fc80007ffe0ff */
[----:B------:R0:W-:Y:S04]  /*0370*/  STG.E desc[UR6][R2.64], R7 ;  /* 0x0000000702007986 */ /* 0x0001e8000c101906 */
[----:B------:R0:W-:Y:S04]  /*0380*/  STG.E desc[UR6][R2.64+0x4], R7 ;  /* 0x0000040702007986 */ /* 0x0001e8000c101906 */
[----:B------:R0:W-:Y:S04]  /*0390*/  STG.E desc[UR6][R2.64+0x8], R7 ;  /* 0x0000080702007986 */ /* 0x0001e8000c101906 */
[----:B------:R0:W-:Y:S04]  /*03a0*/  STG.E desc[UR6][R2.64+0xc], R7 ;  /* 0x00000c0702007986 */ /* 0x0001e8000c101906 */
[----:B------:R0:W-:Y:S04]  /*03b0*/  STG.E desc[UR6][R2.64+0x10], R7 ;  /* 0x0000100702007986 */ /* 0x0001e8000c101906 */
[----:B------:R0:W-:Y:S04]  /*03c0*/  STG.E desc[UR6][R2.64+0x14], R7 ;  /* 0x0000140702007986 */ /* 0x0001e8000c101906 */
[----:B------:R0:W-:Y:S04]  /*03d0*/  STG.E desc[UR6][R2.64+0x18], R7 ;  /* 0x0000180702007986 */ /* 0x0001e8000c101906 */
[----:B------:R0:W-:Y:S02]  /*03e0*/  STG.E desc[UR6][R2.64+0x1c], R7 ;  /* 0x00001c0702007986 */ /* 0x0001e4000c101906 */
.L_x_8:
[----:B------:R-:W-:Y:S05]  /*03f0*/  @!P1 EXIT ;  /* 0x000000000000994d */ /* 0x000fea0003800000 */
[----:B------:R-:W-:Y:S02]  /*0400*/  ISETP.GE.U32.AND P0, PT, R0, 0x4, PT ;  /* 0x000000040000780c */ /* 0x000fe40003f06070 */
[----:B------:R-:W-:-:S04]  /*0410*/  LOP3.LUT R4, R4, 0x3, RZ, 0xc0, !PT ;  /* 0x0000000304047812 */ /* 0x000fc800078ec0ff */
[----:B------:R-:W-:-:S07]  /*0420*/  ISETP.NE.AND P1, PT, R4, RZ, PT ;  /* 0x000000ff0400720c */ /* 0x000fce0003f25270 */
[----:B------:R-:W-:Y:S06]  /*0430*/  @!P0 BRA `(.L_x_9) ;  /* 0x0000000000208947 */ /* 0x000fec0003800000 */
[----:B01----:R-:W0:Y:S01]  /*0440*/  LDC.64 R2, c[0x0][0x380] ;  /* 0x0000e000ff027b82 */ /* 0x003e220000000a00 */
[----:B------:R-:W-:Y:S02]  /*0450*/  IMAD.MOV.U32 R7, RZ, RZ, 0x5 ;  /* 0x00000005ff077424 */ /* 0x000fe400078e00ff */
[----:B0-----:R-:W-:-:S04]  /*0460*/  IMAD.WIDE.U32 R2, R5, 0x4, R2 ;  /* 0x0000000405027825 */ /* 0x001fc800078e0002 */
[----:B------:R-:W-:Y:S01]  /*0470*/  VIADD R5, R5, 0x4 ;  /* 0x0000000405057836 */ /* 0x000fe20000000000 */
[----:B------:R2:W-:Y:S04]  /*0480*/  STG.E desc[UR6][R2.64], R7 ;  /* 0x0000000702007986 */ /* 0x0005e8000c101906 */
[----:B------:R2:W-:Y:S04]  /*0490*/  STG.E desc[UR6][R2.64+0x4], R7 ;  /* 0x0000040702007986 */ /* 0x0005e8000c101906 */
[----:B------:R2:W-:Y:S04]  /*04a0*/  STG.E desc[UR6][R2.64+0x8], R7 ;  /* 0x0000080702007986 */ /* 0x0005e8000c101906 */
[----:B------:R2:W-:Y:S02]  /*04b0*/  STG.E desc[UR6][R2.64+0xc], R7 ;  /* 0x00000c0702007986 */ /* 0x0005e4000c101906 */
.L_x_9:
[----:B------:R-:W-:Y:S05]  /*04c0*/  @!P1 EXIT ;  /* 0x000000000000994d */ /* 0x000fea0003800000 */
[----:B012---:R-:W0:Y:S01]  /*04d0*/  LDC.64 R2, c[0x0][0x380] ;  /* 0x0000e000ff027b82 */ /* 0x007e220000000a00 */
[----:B------:R-:W-:Y:S02]  /*04e0*/  IMAD.MOV R4, RZ, RZ, -R4 ;  /* 0x000000ffff047224 */ /* 0x000fe400078e0a04 */
[----:B0-----:R-:W-:-:S04]  /*04f0*/  IMAD.WIDE.U32 R2, R5, 0x4, R2 ;  /* 0x0000000405027825 */ /* 0x001fc800078e0002 */
[----:B------:R-:W-:-:S07]  /*0500*/  HFMA2 R5, -RZ, RZ, 0, 2.98023223876953125e-07 ;  /* 0x00000005ff057431 */ /* 0x000fce00000001ff */
.L_x_10:
[----:B------:R-:W-:Y:S01]  /*0510*/  VIADD R4, R4, 0x1 ;  /* 0x0000000104047836 */ /* 0x000fe20000000000 */
[----:B------:R0:W-:Y:S04]  /*0520*/  STG.E desc[UR6][R2.64], R5 ;  /* 0x0000000502007986 */ /* 0x0001e8000c101906 */
[----:B------:R-:W-:Y:S02]  /*0530*/  ISETP.NE.AND P0, PT, R4, RZ, PT ;  /* 0x000000ff0400720c */ /* 0x000fe40003f05270 */
[----:B0-----:R-:W-:-:S05]  /*0540*/  IADD3 R2, P1, PT, R2, 0x4, RZ ;  /* 0x0000000402027810 */ /* 0x001fca0007f3e0ff */
[----:B------:R-:W-:-:S06]  /*0550*/  IMAD.X R3, RZ, RZ, R3, P1 ;  /* 0x000000ffff037224 */ /* 0x000fcc00008e0603 */
[----:B------:R-:W-:Y:S05]  /*0560*/  @P0 BRA `(.L_x_10) ;  /* 0xfffffffc00e80947 */ /* 0x000fea000383ffff */
[----:B------:R-:W-:Y:S05]  /*0570*/  EXIT ;  /* 0x000000000000794d */ /* 0x000fea0003800000 */
.L_x_11:
        /* <DEDUP_REMOVED lines=16> */
.L_x_16:


//--------------------- .text._Z10nullKernelPi    --------------------------
	.section	.text._Z10nullKernelPi,"ax",@progbits
	.align	128
        .global         _Z10nullKernelPi
        .type           _Z10nullKernelPi,@function
        .size           _Z10nullKernelPi,(.L_x_17 - _Z10nullKernelPi)
        .other          _Z10nullKernelPi,@"STO_CUDA_ENTRY STV_DEFAULT"
_Z10nullKernelPi:
.text._Z10nullKernelPi:
[----:B------:R-:W-:Y:S01]  /*0000*/  LDC R1, c[0x0][0x37c] ;  /* 0x0000df00ff017b82 */ /* 0x000fe20000000800 */
[----:B------:R-:W-:Y:S05]  /*0010*/  EXIT ;  /* 0x000000000000794d */ /* 0x000fea0003800000 */
.L_x_12:
        /* <DEDUP_REMOVED lines=14> */
.L_x_17:


//--------------------- .text._Z11writeKernelPi   --------------------------
	.section	.text._Z11writeKernelPi,"ax",@progbits
	.align	128
        .global         _Z11writeKernelPi
        .type           _Z11writeKernelPi,@function
        .size           _Z11writeKernelPi,(.L_x_18 - _Z11writeKernelPi)
        .other          _Z11writeKernelPi,@"STO_CUDA_ENTRY STV_DEFAULT"
_Z11writeKernelPi:
.text._Z11writeKernelPi:
[----:B------:R-:W-:Y:S01]  /*0000*/  LDC R1, c[0x0][0x37c] ;  /* 0x0000df00ff017b82 */ /* 0x000fe20000000800 */
[----:B------:R-:W0:Y:S07]  /*0010*/  S2R R5, SR_TID.X ;  /* 0x0000000000057919 */ /* 0x000e2e0000002100 */
[----:B------:R-:W0:Y:S01]  /*0020*/  S2UR UR6, SR_CTAID.X ;  /* 0x00000000000679c3 */ /* 0x000e220000002500 */
[----:B------:R-:W1:Y:S01]  /*0030*/  LDCU.64 UR4, c[0x0][0x358] ;  /* 0x00006b00ff0477ac */ /* 0x000e620008000a00 */
[----:B------:R-:W-:-:S06]  /*0040*/  HFMA2 R7, -RZ, RZ, 0, 2.98023223876953125e-07 ;  /* 0x00000005ff077431 */ /* 0x000fcc00000001ff */
[----:B------:R-:W0:Y:S08]  /*0050*/  LDC R0, c[0x0][0x360] ;  /* 0x0000d800ff007b82 */ /* 0x000e300000000800 */
[----:B------:R-:W2:Y:S01]  /*0060*/  LDC.64 R2, c[0x0][0x380] ;  /* 0x0000e000ff027b82 */ /* 0x000ea20000000a00 */
[----:B0-----:R-:W-:-:S04]  /*0070*/  IMAD R5, R0, UR6, R5 ;  /* 0x0000000600057c24 */ /* 0x001fc8000f8e0205 */
[----:B--2---:R-:W-:-:S05]  /*0080*/  IMAD.WIDE R2, R5, 0x4, R2 ;  /* 0x0000000405027825 */ /* 0x004fca00078e0202 */
[----:B-1----:R-:W-:Y:S01]  /*0090*/  STG.E desc[UR4][R2.64], R7 ;  /* 0x0000000702007986 */ /* 0x002fe2000c101904 */
[----:B------:R-:W-:Y:S05]  /*00a0*/  EXIT ;  /* 0x000000000000794d */ /* 0x000fea0003800000 */
.L_x_13:
        /* <DEDUP_REMOVED lines=13> */
.L_x_18:


//--------------------- .text._Z10readKernelPiS_  --------------------------
	.section	.text._Z10readKernelPiS_,"ax",@progbits
	.align	128
        .global         _Z10readKernelPiS_
        .type           _Z10readKernelPiS_,@function
        .size           _Z10readKernelPiS_,(.L_x_19 - _Z10readKernelPiS_)
        .other          _Z10readKernelPiS_,@"STO_CUDA_ENTRY STV_DEFAULT"
_Z10readKernelPiS_:
.text._Z10readKernelPiS_:
[----:B------:R-:W-:Y:S01]  /*0000*/  LDC R1, c[0x0][0x37c] ;  /* 0x0000df00ff017b82 */ /* 0x000fe20000000800 */
[----:B------:R-:W0:Y:S07]  /*0010*/  S2R R5, SR_TID.X ;  /* 0x0000000000057919 */ /* 0x000e2e0000002100 */
[----:B------:R-:W0:Y:S01]  /*0020*/  S2UR UR6, SR_CTAID.X ;  /* 0x00000000000679c3 */ /* 0x000e220000002500 */
[----:B------:R-:W1:Y:S07]  /*0030*/  LDCU.64 UR4, c[0x0][0x358] ;  /* 0x00006b00ff0477ac */ /* 0x000e6e0008000a00 */
[----:B------:R-:W0:Y:S08]  /*0040*/  LDC R0, c[0x0][0x360] ;  /* 0x0000d800ff007b82 */ /* 0x000e300000000800 */
[----:B------:R-:W2:Y:S01]  /*0050*/  LDC.64 R2, c[0x0][0x388] ;  /* 0x0000e200ff027b82 */ /* 0x000ea20000000a00 */
[----:B0-----:R-:W-:-:S04]  /*0060*/  IMAD R5, R0, UR6, R5 ;  /* 0x0000000600057c24 */ /* 0x001fc8000f8e0205 */
[----:B--2---:R-:W-:-:S06]  /*0070*/  IMAD.WIDE R2, R5, 0x4, R2 ;  /* 0x0000000405027825 */ /* 0x004fcc00078e0202 */
[----:B-1----:R-:W2:Y:S02]  /*0080*/  LDG.E R2, desc[UR4][R2.64] ;  /* 0x0000000402027981 */ /* 0x002ea4000c1e1900 */
[----:B--2---:R-:W-:-:S13]  /*0090*/  ISETP.NE.AND P0, PT, R2, RZ, PT ;  /* 0x000000ff0200720c */ /* 0x004fda0003f05270 */
[----:B------:R-:W-:Y:S05]  /*00a0*/  @P0 EXIT ;  /* 0x000000000000094d */ /* 0x000fea0003800000 */
[----:B------:R-:W-:Y:S06]  /*00b0*/  BAR.SYNC.DEFER_BLOCKING 0x0 ;  /* 0x0000000000007b1d */ /* 0x000fec0000010000 */
[----:B------:R-:W-:Y:S05]  /*00c0*/  EXIT ;  /* 0x000000000000794d */ /* 0x000fea0003800000 */
.L_x_14:
        /* <DEDUP_REMOVED lines=11> */
.L_x_19:


//--------------------- .nv.global.init           --------------------------
	.section	.nv.global.init,"aw",@progbits
.nv.global.init:
	.type		$str$1,@object
	.size		$str$1,($str - $str$1)
$str$1:
        /*0000*/ 	.byte	0x76, 0x65, 0x72, 0x69, 0x66, 0x69, 0x65, 0x64, 0x20, 0x53, 0x55, 0x43, 0x43, 0x45, 0x53, 0x53
        /*0010*/ 	.byte	0x0a, 0x00
	.type		$str,@object
	.size		$str,(.L_0 - $str)
$str:
        /*0012*/ 	.byte	0x65, 0x72, 0x72, 0x6f, 0x72, 0x20, 0x69, 0x6e, 0x20, 0x76, 0x65, 0x72, 0x69, 0x66, 0x69, 0x63
        /*0022*/ 	.byte	0x61, 0x74, 0x69, 0x6f, 0x6e, 0x0a, 0x00
.L_0:


//--------------------- .nv.shared.reserved.0     --------------------------
	.section	.nv.shared.reserved.0,"aw",@nobits
	.weak		__nv_reservedSMEM_offset_0_alias
	.size		__nv_reservedSMEM_offset_0_alias, 0, 64
	.other		__nv_reservedSMEM_offset_0_alias,@"STO_CUDA_RESERVED_SHARED STV_DEFAULT"
__nv_reservedSMEM_offset_0_alias:
	.zero		0
	.zero		64


//--------------------- .nv.constant0._Z17verifyCudaMallocdPii --------------------------
	.section	.nv.constant0._Z17verifyCudaMallocdPii,"a",@progbits
	.sectionflags	@""
	.align	4
.nv.constant0._Z17verifyCudaMallocdPii:
	.zero		908


//--------------------- .nv.constant0._Z15initCudaMallocdPii --------------------------
	.section	.nv.constant0._Z15initCudaMallocdPii,"a",@progbits
	.sectionflags	@""
	.align	4
.nv.constant0._Z15initCudaMallocdPii:
	.zero		908


//--------------------- .nv.constant0._Z10nullKernelPi --------------------------
	.section	.nv.constant0._Z10nullKernelPi,"a",@progbits
	.sectionflags	@""
	.align	4
.nv.constant0._Z10nullKernelPi:
	.zero		904


//--------------------- .nv.constant0._Z11writeKernelPi --------------------------
	.section	.nv.constant0._Z11writeKernelPi,"a",@progbits
	.sectionflags	@""
	.align	4
.nv.constant0._Z11writeKernelPi:
	.zero		904


//--------------------- .nv.constant0._Z10readKernelPiS_ --------------------------
	.section	.nv.constant0._Z10readKernelPiS_,"a",@progbits
	.sectionflags	@""
	.align	4
.nv.constant0._Z10readKernelPiS_:
	.zero		912


//--------------------- SYMBOLS --------------------------

	.type		.nv.reservedSmem.offset0,@object
	.size		.nv.reservedSmem.offset0,0x4
	.type		vprintf,@function
